//
// Generated by NVIDIA NVVM Compiler
//
// Compiler Build ID: CL-36424714
// Cuda compilation tools, release 13.0, V13.0.88
// Based on NVVM 20.0.0
//

.version 9.0
.target sm_100
.address_size 64

	// .globl	_Z44printSuccessForCorrectExecutionConfigurationv
.extern .func  (.param .b32 func_retval0) vprintf
(
	.param .b64 vprintf_param_0,
	.param .b64 vprintf_param_1
)
;
.global .align 1 .b8 $str[10] = {83, 117, 99, 99, 101, 115, 115, 33, 10};

.visible .entry _Z44printSuccessForCorrectExecutionConfigurationv()
{
	.reg .pred 	%p<4>;
	.reg .b32 	%r<5>;
	.reg .b64 	%rd<3>;

	mov.u32 	%r1, %tid.x;
	setp.ne.s32 	%p1, %r1, 3;
	mov.u32 	%r2, %ctaid.x;
	setp.ne.s32 	%p2, %r2, 4;
	or.pred  	%p3, %p1, %p2;
	@%p3 bra 	$L__BB0_2;
	mov.u64 	%rd1, $str;
	cvta.global.u64 	%rd2, %rd1;
	{ // callseq 0, 0
	.param .b64 param0;
	st.param.b64 	[param0], %rd2;
	.param .b64 param1;
	st.param.b64 	[param1], 0;
	.param .b32 retval0;
	call.uni (retval0), 
	vprintf, 
	(
	param0, 
	param1
	);
	ld.param.b32 	%r3, [retval0];
	} // callseq 0
$L__BB0_2:
	ret;

}


// ===== COMPILED SASS (sm_100) =====

	.target	sm_100

	.elftype	@"ET_EXEC"


//--------------------- .note.nv.tkinfo           --------------------------
	.section	.note.nv.tkinfo,"",@"SHT_NOTE"
	.sectionflags	@"SHF_NOTE_NV_TKINFO"
	.tkinfo
        /*0018*/ 	.word	0x00000002
        /*0030*/ 	.string	""
        /*0030*/ 	.string	"ptxas"
        /*0030*/ 	.string	"Cuda compilation tools, release 13.0, V13.0.88"
        /*0030*/ 	.string	"Build cuda_13.0.r13.0/compiler.36424714_0"
        /*0030*/ 	.string	"-arch sm_100 -m 64 "



//--------------------- .note.nv.cuinfo           --------------------------
	.section	.note.nv.cuinfo,"",@"SHT_NOTE"
	.sectionflags	@"SHF_NOTE_NV_CUINFO"
        /*0018*/ 	.short	0x0002
        /*001a*/ 	.short	0x0064
        /*001c*/ 	.short	0x0082
	.zero		2


//--------------------- .nv.info                  --------------------------
	.section	.nv.info,"",@"SHT_CUDA_INFO"
	.align	4


	//----- nvinfo : EIATTR_REGCOUNT
	.align		4
        /*0000*/ 	.byte	0x04, 0x2f
        /*0002*/ 	.short	(.L_2 - .L_1)
	.align		4
.L_1:
        /*0004*/ 	.word	index@(_Z44printSuccessForCorrectExecutionConfigurationv)
        /*0008*/ 	.word	0x00000018


	//----- nvinfo : EIATTR_FRAME_SIZE
	.align		4
.L_2:
        /*000c*/ 	.byte	0x04, 0x11
        /*000e*/ 	.short	(.L_4 - .L_3)
	.align		4
.L_3:
        /*0010*/ 	.word	index@(_Z44printSuccessForCorrectExecutionConfigurationv)
        /*0014*/ 	.word	0x00000000


	//----- nvinfo : EIATTR_MIN_STACK_SIZE
	.align		4
.L_4:
        /*0018*/ 	.byte	0x04, 0x12
        /*001a*/ 	.short	(.L_6 - .L_5)
	.align		4
.L_5:
        /*001c*/ 	.word	index@(_Z44printSuccessForCorrectExecutionConfigurationv)
        /*0020*/ 	.word	0x00000000
.L_6:


//--------------------- .nv.compat                --------------------------
	.section	.nv.compat,"",@"SHT_CUDA_COMPAT_INFO"
	.align	4
        /*0000*/ 	.byte	0x02, 0x09, 0x00, 0x00, 0x02, 0x02, 0x01, 0x00, 0x02, 0x05, 0x05, 0x00, 0x03, 0x07, 0x01, 0x01
        /*0010*/ 	.byte	0x02, 0x03, 0x00, 0x00, 0x02, 0x06, 0x01, 0x00, 0x04, 0x0b, 0x08, 0x00, 0x09, 0x00, 0x00, 0x00
        /*0020*/ 	.byte	0x00, 0x00, 0x00, 0x00


//--------------------- .nv.info._Z44printSuccessForCorrectExecutionConfigurationv --------------------------
	.section	.nv.info._Z44printSuccessForCorrectExecutionConfigurationv,"",@"SHT_CUDA_INFO"
	.sectionflags	@""
	.align	4


	//----- nvinfo : EIATTR_CUDA_API_VERSION
	.align		4
        /*0000*/ 	.byte	0x04, 0x37
        /*0002*/ 	.short	(.L_8 - .L_7)
.L_7:
        /*0004*/ 	.word	0x00000082


	//----- nvinfo : EIATTR_SPARSE_MMA_MASK
	.align		4
.L_8:
        /*0008*/ 	.byte	0x03, 0x50
        /*000a*/ 	.short	0x0000


	//----- nvinfo : EIATTR_MAXREG_COUNT
	.align		4
        /*000c*/ 	.byte	0x03, 0x1b
        /*000e*/ 	.short	0x00ff


	//----- nvinfo : EIATTR_EXTERNS
	.align		4
        /*0010*/ 	.byte	0x04, 0x0f
        /*0012*/ 	.short	(.L_10 - .L_9)


	//   ....[0]....
	.align		4
.L_9:
        /*0014*/ 	.word	index@(vprintf)


	//----- nvinfo : EIATTR_MERCURY_ISA_VERSION
	.align		4
.L_10:
        /*0018*/ 	.byte	0x03, 0x5f
        /*001a*/ 	.short	0x0101


	//----- nvinfo : EIATTR_VRC_CTA_INIT_COUNT
	.align		4
        /*001c*/ 	.byte	0x02, 0x4a
	.zero		1
	.zero		1


	//----- nvinfo : EIATTR_SYSCALL_OFFSETS
	.align		4
        /*0020*/ 	.byte	0x04, 0x46
        /*0022*/ 	.short	(.L_12 - .L_11)


	//   ....[0]....
.L_11:
        /*0024*/ 	.word	0x000000d0


	//----- nvinfo : EIATTR_EXIT_INSTR_OFFSETS
	.align		4
.L_12:
        /*0028*/ 	.byte	0x04, 0x1c
        /*002a*/ 	.short	(.L_14 - .L_13)


	//   ....[0]....
.L_13:
        /*002c*/ 	.word	0x00000050


	//   ....[1]....
        /*0030*/ 	.word	0x000000e0


	//----- nvinfo : EIATTR_CRS_STACK_SIZE
	.align		4
.L_14:
        /*0034*/ 	.byte	0x04, 0x1e
        /*0036*/ 	.short	(.L_16 - .L_15)
.L_15:
        /*0038*/ 	.word	0x00000000


	//----- nvinfo : EIATTR_SW_WAR
	.align		4
.L_16:
        /*003c*/ 	.byte	0x04, 0x36
        /*003e*/ 	.short	(.L_18 - .L_17)
.L_17:
        /*0040*/ 	.word	0x00000008
.L_18:


//--------------------- .nv.callgraph             --------------------------
	.section	.nv.callgraph,"",@"SHT_CUDA_CALLGRAPH"
	.align	4
	.sectionentsize	8
	.align		4
        /*0000*/ 	.word	0x00000000
	.align		4
        /*0004*/ 	.word	0xffffffff
	.align		4
        /*0008*/ 	.word	index@(_Z44printSuccessForCorrectExecutionConfigurationv)
	.align		4
        /*000c*/ 	.word	index@(vprintf)
	.align		4
        /*0010*/ 	.word	0x00000000
	.align		4
        /*0014*/ 	.word	0xfffffffe
	.align		4
        /*0018*/ 	.word	0x00000000
	.align		4
        /*001c*/ 	.word	0xfffffffd
	.align		4
        /*0020*/ 	.word	0x00000000
	.align		4
        /*0024*/ 	.word	0xfffffffc


//--------------------- .nv.constant4             --------------------------
	.section	.nv.constant4,"a",@progbits
	.align	8
	.align		8
.nv.constant4:
        /*0000*/ 	.dword	vprintf
	.align		8
        /*0008*/ 	.dword	$str


//--------------------- .text._Z44printSuccessForCorrectExecutionConfigurationv --------------------------
	.section	.text._Z44printSuccessForCorrectExecutionConfigurationv,"ax",@progbits
	.align	128
        .global         _Z44printSuccessForCorrectExecutionConfigurationv
        .type           _Z44printSuccessForCorrectExecutionConfigurationv,@function
        .size           _Z44printSuccessForCorrectExecutionConfigurationv,(.L_x_2 - _Z44printSuccessForCorrectExecutionConfigurationv)
        .other          _Z44printSuccessForCorrectExecutionConfigurationv,@"STO_CUDA_ENTRY STV_DEFAULT"
_Z44printSuccessForCorrectExecutionConfigurationv:
.text._Z44printSuccessForCorrectExecutionConfigurationv:
[----:B------:R-:W0:Y:S01]  /*0000*/  LDC R1, c[0x0][0x37c] ;  /* 0x0000df00ff017b82 */ /* 0x000e220000000800 */
[----:B------:R-:W1:Y:S01]  /*0010*/  S2R R2, SR_CTAID.X ;  /* 0x0000000000027919 */ /* 0x000e620000002500 */
[----:B------:R-:W2:Y:S01]  /*0020*/  S2R R0, SR_TID.X ;  /* 0x0000000000007919 */ /* 0x000ea20000002100 */
[----:B-1----:R-:W-:-:S04]  /*0030*/  ISETP.NE.AND P0, PT, R2, 0x4, PT ;  /* 0x000000040200780c */ /* 0x002fc80003f05270 */
[----:B--2---:R-:W-:-:S13]  /*0040*/  ISETP.NE.OR P0, PT, R0, 0x3, P0 ;  /* 0x000000030000780c */ /* 0x004fda0000705670 */
[----:B0-----:R-:W-:Y:S05]  /*0050*/  @P0 EXIT ;  /* 0x000000000000094d */ /* 0x001fea0003800000 */
[----:B------:R-:W-:Y:S01]  /*0060*/  MOV R0, 0x0 ;  /* 0x0000000000007802 */ /* 0x000fe20000000f00 */
[----:B------:R-:W0:Y:S01]  /*0070*/  LDCU.64 UR4, c[0x4][0x8] ;  /* 0x01000100ff0477ac */ /* 0x000e220008000a00 */
[----:B------:R-:W-:Y:S02]  /*0080*/  CS2R R6, SRZ ;  /* 0x0000000000067805 */ /* 0x000fe4000001ff00 */
[----:B------:R1:W2:Y:S01]  /*0090*/  LDC.64 R2, c[0x4][R0] ;  /* 0x0100000000027b82 */ /* 0x0002a20000000a00 */
[----:B0-----:R-:W-:Y:S02]  /*00a0*/  IMAD.U32 R4, RZ, RZ, UR4 ;  /* 0x00000004ff047e24 */ /* 0x001fe4000f8e00ff */
[----:B-1----:R-:W-:-:S07]  /*00b0*/  IMAD.U32 R5, RZ, RZ, UR5 ;  /* 0x00000005ff057e24 */ /* 0x002fce000f8e00ff */
[----:B------:R-:W-:-:S07]  /*00c0*/  LEPC R20, `(.L_x_0) ;  /* 0x000000001014794e */ /* 0x000fce0000000000 */
[----:B--2---:R-:W-:Y:S05]  /*00d0*/  CALL.ABS.NOINC R2 ;  /* 0x0000000002007343 */ /* 0x004fea0003c00000 */
.L_x_0:
[----:B------:R-:W-:Y:S05]  /*00e0*/  EXIT ;  /* 0x000000000000794d */ /* 0x000fea0003800000 */
.L_x_1:
[----:B------:R-:W-:-:S00]  /*00f0*/  BRA `(.L_x_1) ;  /* 0xfffffffc00fc7947 */ /* 0x000fc0000383ffff */
[----:B------:R-:W-:-:S00]  /*0100*/  NOP ;  /* 0x0000000000007918 */ /* 0x000fc00000000000 */
[----:B------:R-:W-:-:S00]  /*0110*/  NOP ;  /* 0x0000000000007918 */ /* 0x000fc00000000000 */
[----:B------:R-:W-:-:S00]  /*0120*/  NOP ;  /* 0x0000000000007918 */ /* 0x000fc00000000000 */
[----:B------:R-:W-:-:S00]  /*0130*/  NOP ;  /* 0x0000000000007918 */ /* 0x000fc00000000000 */
[----:B------:R-:W-:-:S00]  /*0140*/  NOP ;  /* 0x0000000000007918 */ /* 0x000fc00000000000 */
[----:B------:R-:W-:-:S00]  /*0150*/  NOP ;  /* 0x0000000000007918 */ /* 0x000fc00000000000 */
[----:B------:R-:W-:-:S00]  /*0160*/  NOP ;  /* 0x0000000000007918 */ /* 0x000fc00000000000 */
[----:B------:R-:W-:-:S00]  /*0170*/  NOP ;  /* 0x0000000000007918 */ /* 0x000fc00000000000 */
.L_x_2:


//--------------------- .nv.global.init           --------------------------
	.section	.nv.global.init,"aw",@progbits
.nv.global.init:
	.type		$str,@object
	.size		$str,(.L_0 - $str)
$str:
        /*0000*/ 	.byte	0x53, 0x75, 0x63, 0x63, 0x65, 0x73, 0x73, 0x21, 0x0a, 0x00
.L_0:


//--------------------- .nv.shared.reserved.0     --------------------------
	.section	.nv.shared.reserved.0,"aw",@nobits
	.weak		__nv_reservedSMEM_offset_0_alias
	.size		__nv_reservedSMEM_offset_0_alias, 0, 64
	.other		__nv_reservedSMEM_offset_0_alias,@"STO_CUDA_RESERVED_SHARED STV_DEFAULT"
__nv_reservedSMEM_offset_0_alias:
	.zero		0
	.zero		64


//--------------------- .nv.constant0._Z44printSuccessForCorrectExecutionConfigurationv --------------------------
	.section	.nv.constant0._Z44printSuccessForCorrectExecutionConfigurationv,"a",@progbits
	.sectionflags	@""
	.align	4
.nv.constant0._Z44printSuccessForCorrectExecutionConfigurationv:
	.zero		896


//--------------------- SYMBOLS --------------------------

	.type		.nv.reservedSmem.offset0,@object
	.size		.nv.reservedSmem.offset0,0x4
	.type		vprintf,@function
